//
// Generated by NVIDIA NVVM Compiler
//
// Compiler Build ID: CL-36424714
// Cuda compilation tools, release 13.0, V13.0.88
// Based on NVVM 20.0.0
//

.version 9.0
.target sm_100
.address_size 64

	// .globl	_Z9VectorAddPfS_S_ffj

.visible .entry _Z9VectorAddPfS_S_ffj(
	.param .u64 .ptr .align 1 _Z9VectorAddPfS_S_ffj_param_0,
	.param .u64 .ptr .align 1 _Z9VectorAddPfS_S_ffj_param_1,
	.param .u64 .ptr .align 1 _Z9VectorAddPfS_S_ffj_param_2,
	.param .f32 _Z9VectorAddPfS_S_ffj_param_3,
	.param .f32 _Z9VectorAddPfS_S_ffj_param_4,
	.param .u32 _Z9VectorAddPfS_S_ffj_param_5
)
{
	.reg .pred 	%p<2>;
	.reg .b32 	%r<6>;
	.reg .b32 	%f<7>;
	.reg .b64 	%rd<11>;

	ld.param.u64 	%rd1, [_Z9VectorAddPfS_S_ffj_param_0];
	ld.param.u64 	%rd2, [_Z9VectorAddPfS_S_ffj_param_1];
	ld.param.u64 	%rd3, [_Z9VectorAddPfS_S_ffj_param_2];
	ld.param.f32 	%f1, [_Z9VectorAddPfS_S_ffj_param_3];
	ld.param.f32 	%f2, [_Z9VectorAddPfS_S_ffj_param_4];
	ld.param.u32 	%r2, [_Z9VectorAddPfS_S_ffj_param_5];
	mov.u32 	%r3, %ctaid.x;
	mov.u32 	%r4, %ntid.x;
	mov.u32 	%r5, %tid.x;
	mad.lo.s32 	%r1, %r3, %r4, %r5;
	setp.ge.u32 	%p1, %r1, %r2;
	@%p1 bra 	$L__BB0_2;
	cvta.to.global.u64 	%rd4, %rd1;
	cvta.to.global.u64 	%rd5, %rd2;
	cvta.to.global.u64 	%rd6, %rd3;
	mul.wide.s32 	%rd7, %r1, 4;
	add.s64 	%rd8, %rd4, %rd7;
	ld.global.f32 	%f3, [%rd8];
	add.s64 	%rd9, %rd5, %rd7;
	ld.global.f32 	%f4, [%rd9];
	mul.f32 	%f5, %f2, %f4;
	fma.rn.f32 	%f6, %f1, %f3, %f5;
	add.s64 	%rd10, %rd6, %rd7;
	st.global.f32 	[%rd10], %f6;
$L__BB0_2:
	ret;

}


// ===== COMPILED SASS (sm_100) =====

	.target	sm_100

	.elftype	@"ET_EXEC"


//--------------------- .note.nv.tkinfo           --------------------------
	.section	.note.nv.tkinfo,"",@"SHT_NOTE"
	.sectionflags	@"SHF_NOTE_NV_TKINFO"
	.tkinfo
        /*0018*/ 	.word	0x00000002
        /*0030*/ 	.string	""
        /*0030*/ 	.string	"ptxas"
        /*0030*/ 	.string	"Cuda compilation tools, release 13.0, V13.0.88"
        /*0030*/ 	.string	"Build cuda_13.0.r13.0/compiler.36424714_0"
        /*0030*/ 	.string	"-arch sm_100 -m 64 "



//--------------------- .note.nv.cuinfo           --------------------------
	.section	.note.nv.cuinfo,"",@"SHT_NOTE"
	.sectionflags	@"SHF_NOTE_NV_CUINFO"
        /*0018*/ 	.short	0x0002
        /*001a*/ 	.short	0x0064
        /*001c*/ 	.short	0x0082
	.zero		2


//--------------------- .nv.info                  --------------------------
	.section	.nv.info,"",@"SHT_CUDA_INFO"
	.align	4


	//----- nvinfo : EIATTR_REGCOUNT
	.align		4
        /*0000*/ 	.byte	0x04, 0x2f
        /*0002*/ 	.short	(.L_1 - .L_0)
	.align		4
.L_0:
        /*0004*/ 	.word	index@(_Z9VectorAddPfS_S_ffj)
        /*0008*/ 	.word	0x0000000e


	//----- nvinfo : EIATTR_FRAME_SIZE
	.align		4
.L_1:
        /*000c*/ 	.byte	0x04, 0x11
        /*000e*/ 	.short	(.L_3 - .L_2)
	.align		4
.L_2:
        /*0010*/ 	.word	index@(_Z9VectorAddPfS_S_ffj)
        /*0014*/ 	.word	0x00000000


	//----- nvinfo : EIATTR_MIN_STACK_SIZE
	.align		4
.L_3:
        /*0018*/ 	.byte	0x04, 0x12
        /*001a*/ 	.short	(.L_5 - .L_4)
	.align		4
.L_4:
        /*001c*/ 	.word	index@(_Z9VectorAddPfS_S_ffj)
        /*0020*/ 	.word	0x00000000
.L_5:


//--------------------- .nv.compat                --------------------------
	.section	.nv.compat,"",@"SHT_CUDA_COMPAT_INFO"
	.align	4
        /*0000*/ 	.byte	0x02, 0x09, 0x00, 0x00, 0x02, 0x02, 0x01, 0x00, 0x02, 0x05, 0x05, 0x00, 0x03, 0x07, 0x01, 0x01
        /*0010*/ 	.byte	0x02, 0x03, 0x00, 0x00, 0x02, 0x06, 0x01, 0x00, 0x04, 0x0b, 0x08, 0x00, 0x09, 0x00, 0x00, 0x00
        /*0020*/ 	.byte	0x00, 0x00, 0x00, 0x00


//--------------------- .nv.info._Z9VectorAddPfS_S_ffj --------------------------
	.section	.nv.info._Z9VectorAddPfS_S_ffj,"",@"SHT_CUDA_INFO"
	.sectionflags	@""
	.align	4


	//----- nvinfo : EIATTR_CUDA_API_VERSION
	.align		4
        /*0000*/ 	.byte	0x04, 0x37
        /*0002*/ 	.short	(.L_7 - .L_6)
.L_6:
        /*0004*/ 	.word	0x00000082


	//----- nvinfo : EIATTR_KPARAM_INFO
	.align		4
.L_7:
        /*0008*/ 	.byte	0x04, 0x17
        /*000a*/ 	.short	(.L_9 - .L_8)
.L_8:
        /*000c*/ 	.word	0x00000000
        /*0010*/ 	.short	0x0005
        /*0012*/ 	.short	0x0020
        /*0014*/ 	.byte	0x00, 0xf0, 0x11, 0x00


	//----- nvinfo : EIATTR_KPARAM_INFO
	.align		4
.L_9:
        /*0018*/ 	.byte	0x04, 0x17
        /*001a*/ 	.short	(.L_11 - .L_10)
.L_10:
        /*001c*/ 	.word	0x00000000
        /*0020*/ 	.short	0x0004
        /*0022*/ 	.short	0x001c
        /*0024*/ 	.byte	0x00, 0xf0, 0x11, 0x00


	//----- nvinfo : EIATTR_KPARAM_INFO
	.align		4
.L_11:
        /*0028*/ 	.byte	0x04, 0x17
        /*002a*/ 	.short	(.L_13 - .L_12)
.L_12:
        /*002c*/ 	.word	0x00000000
        /*0030*/ 	.short	0x0003
        /*0032*/ 	.short	0x0018
        /*0034*/ 	.byte	0x00, 0xf0, 0x11, 0x00


	//----- nvinfo : EIATTR_KPARAM_INFO
	.align		4
.L_13:
        /*0038*/ 	.byte	0x04, 0x17
        /*003a*/ 	.short	(.L_15 - .L_14)
.L_14:
        /*003c*/ 	.word	0x00000000
        /*0040*/ 	.short	0x0002
        /*0042*/ 	.short	0x0010
        /*0044*/ 	.byte	0x00, 0xf5, 0x21, 0x00


	//----- nvinfo : EIATTR_KPARAM_INFO
	.align		4
.L_15:
        /*0048*/ 	.byte	0x04, 0x17
        /*004a*/ 	.short	(.L_17 - .L_16)
.L_16:
        /*004c*/ 	.word	0x00000000
        /*0050*/ 	.short	0x0001
        /*0052*/ 	.short	0x0008
        /*0054*/ 	.byte	0x00, 0xf5, 0x21, 0x00


	//----- nvinfo : EIATTR_KPARAM_INFO
	.align		4
.L_17:
        /*0058*/ 	.byte	0x04, 0x17
        /*005a*/ 	.short	(.L_19 - .L_18)
.L_18:
        /*005c*/ 	.word	0x00000000
        /*0060*/ 	.short	0x0000
        /*0062*/ 	.short	0x0000
        /*0064*/ 	.byte	0x00, 0xf5, 0x21, 0x00


	//----- nvinfo : EIATTR_SPARSE_MMA_MASK
	.align		4
.L_19:
        /*0068*/ 	.byte	0x03, 0x50
        /*006a*/ 	.short	0x0000


	//----- nvinfo : EIATTR_MAXREG_COUNT
	.align		4
        /*006c*/ 	.byte	0x03, 0x1b
        /*006e*/ 	.short	0x00ff


	//----- nvinfo : EIATTR_MERCURY_ISA_VERSION
	.align		4
        /*0070*/ 	.byte	0x03, 0x5f
        /*0072*/ 	.short	0x0101


	//----- nvinfo : EIATTR_VRC_CTA_INIT_COUNT
	.align		4
        /*0074*/ 	.byte	0x02, 0x4a
	.zero		1
	.zero		1


	//----- nvinfo : EIATTR_EXIT_INSTR_OFFSETS
	.align		4
        /*0078*/ 	.byte	0x04, 0x1c
        /*007a*/ 	.short	(.L_21 - .L_20)


	//   ....[0]....
.L_20:
        /*007c*/ 	.word	0x00000070


	//   ....[1]....
        /*0080*/ 	.word	0x00000150


	//----- nvinfo : EIATTR_CBANK_PARAM_SIZE
	.align		4
.L_21:
        /*0084*/ 	.byte	0x03, 0x19
        /*0086*/ 	.short	0x0024


	//----- nvinfo : EIATTR_PARAM_CBANK
	.align		4
        /*0088*/ 	.byte	0x04, 0x0a
        /*008a*/ 	.short	(.L_23 - .L_22)
	.align		4
.L_22:
        /*008c*/ 	.word	index@(.nv.constant0._Z9VectorAddPfS_S_ffj)
        /*0090*/ 	.short	0x0380
        /*0092*/ 	.short	0x0024


	//----- nvinfo : EIATTR_SW_WAR
	.align		4
.L_23:
        /*0094*/ 	.byte	0x04, 0x36
        /*0096*/ 	.short	(.L_25 - .L_24)
.L_24:
        /*0098*/ 	.word	0x00000008
.L_25:


//--------------------- .nv.callgraph             --------------------------
	.section	.nv.callgraph,"",@"SHT_CUDA_CALLGRAPH"
	.align	4
	.sectionentsize	8
	.align		4
        /*0000*/ 	.word	0x00000000
	.align		4
        /*0004*/ 	.word	0xffffffff
	.align		4
        /*0008*/ 	.word	0x00000000
	.align		4
        /*000c*/ 	.word	0xfffffffe
	.align		4
        /*0010*/ 	.word	0x00000000
	.align		4
        /*0014*/ 	.word	0xfffffffd
	.align		4
        /*0018*/ 	.word	0x00000000
	.align		4
        /*001c*/ 	.word	0xfffffffc


//--------------------- .text._Z9VectorAddPfS_S_ffj --------------------------
	.section	.text._Z9VectorAddPfS_S_ffj,"ax",@progbits
	.align	128
        .global         _Z9VectorAddPfS_S_ffj
        .type           _Z9VectorAddPfS_S_ffj,@function
        .size           _Z9VectorAddPfS_S_ffj,(.L_x_1 - _Z9VectorAddPfS_S_ffj)
        .other          _Z9VectorAddPfS_S_ffj,@"STO_CUDA_ENTRY STV_DEFAULT"
_Z9VectorAddPfS_S_ffj:
.text._Z9VectorAddPfS_S_ffj:
[----:B------:R-:W-:Y:S01]  /*0000*/  LDC R1, c[0x0][0x37c] ;  /* 0x0000df00ff017b82 */ /* 0x000fe20000000800 */
[----:B------:R-:W0:Y:S07]  /*0010*/  S2R R0, SR_TID.X ;  /* 0x0000000000007919 */ /* 0x000e2e0000002100 */
[----:B------:R-:W0:Y:S01]  /*0020*/  S2UR UR4, SR_CTAID.X ;  /* 0x00000000000479c3 */ /* 0x000e220000002500 */
[----:B------:R-:W1:Y:S07]  /*0030*/  LDCU UR5, c[0x0][0x3a0] ;  /* 0x00007400ff0577ac */ /* 0x000e6e0008000800 */
[----:B------:R-:W0:Y:S02]  /*0040*/  LDC R9, c[0x0][0x360] ;  /* 0x0000d800ff097b82 */ /* 0x000e240000000800 */
[----:B0-----:R-:W-:-:S05]  /*0050*/  IMAD R9, R9, UR4, R0 ;  /* 0x0000000409097c24 */ /* 0x001fca000f8e0200 */
[----:B-1----:R-:W-:-:S13]  /*0060*/  ISETP.GE.U32.AND P0, PT, R9, UR5, PT ;  /* 0x0000000509007c0c */ /* 0x002fda000bf06070 */
[----:B------:R-:W-:Y:S05]  /*0070*/  @P0 EXIT ;  /* 0x000000000000094d */ /* 0x000fea0003800000 */
[----:B------:R-:W0:Y:S01]  /*0080*/  LDC.64 R4, c[0x0][0x388] ;  /* 0x0000e200ff047b82 */ /* 0x000e220000000a00 */
[----:B------:R-:W1:Y:S01]  /*0090*/  LDCU.64 UR4, c[0x0][0x358] ;  /* 0x00006b00ff0477ac */ /* 0x000e620008000a00 */
[----:B------:R-:W2:Y:S06]  /*00a0*/  LDCU.64 UR6, c[0x0][0x398] ;  /* 0x00007300ff0677ac */ /* 0x000eac0008000a00 */
[----:B------:R-:W3:Y:S08]  /*00b0*/  LDC.64 R2, c[0x0][0x380] ;  /* 0x0000e000ff027b82 */ /* 0x000ef00000000a00 */
[----:B------:R-:W4:Y:S01]  /*00c0*/  LDC.64 R6, c[0x0][0x390] ;  /* 0x0000e400ff067b82 */ /* 0x000f220000000a00 */
[----:B0-----:R-:W-:-:S06]  /*00d0*/  IMAD.WIDE R4, R9, 0x4, R4 ;  /* 0x0000000409047825 */ /* 0x001fcc00078e0204 */
[----:B-1----:R-:W2:Y:S01]  /*00e0*/  LDG.E R4, desc[UR4][R4.64] ;  /* 0x0000000404047981 */ /* 0x002ea2000c1e1900 */
[----:B---3--:R-:W-:-:S06]  /*00f0*/  IMAD.WIDE R2, R9, 0x4, R2 ;  /* 0x0000000409027825 */ /* 0x008fcc00078e0202 */
[----:B------:R-:W3:Y:S01]  /*0100*/  LDG.E R2, desc[UR4][R2.64] ;  /* 0x0000000402027981 */ /* 0x000ee2000c1e1900 */
[----:B----4-:R-:W-:-:S04]  /*0110*/  IMAD.WIDE R6, R9, 0x4, R6 ;  /* 0x0000000409067825 */ /* 0x010fc800078e0206 */
[----:B--2---:R-:W-:-:S04]  /*0120*/  FMUL R11, R4, UR7 ;  /* 0x00000007040b7c20 */ /* 0x004fc80008400000 */
[----:B---3--:R-:W-:-:S05]  /*0130*/  FFMA R11, R2, UR6, R11 ;  /* 0x00000006020b7c23 */ /* 0x008fca000800000b */
[----:B------:R-:W-:Y:S01]  /*0140*/  STG.E desc[UR4][R6.64], R11 ;  /* 0x0000000b06007986 */ /* 0x000fe2000c101904 */
[----:B------:R-:W-:Y:S05]  /*0150*/  EXIT ;  /* 0x000000000000794d */ /* 0x000fea0003800000 */
.L_x_0:
[----:B------:R-:W-:-:S00]  /*0160*/  BRA `(.L_x_0) ;  /* 0xfffffffc00fc7947 */ /* 0x000fc0000383ffff */
[----:B------:R-:W-:-:S00]  /*0170*/  NOP ;  /* 0x0000000000007918 */ /* 0x000fc00000000000 */
        /* <DEDUP_REMOVED lines=8> */
.L_x_1:


//--------------------- .nv.shared.reserved.0     --------------------------
	.section	.nv.shared.reserved.0,"aw",@nobits
	.weak		__nv_reservedSMEM_offset_0_alias
	.size		__nv_reservedSMEM_offset_0_alias, 0, 64
	.other		__nv_reservedSMEM_offset_0_alias,@"STO_CUDA_RESERVED_SHARED STV_DEFAULT"
__nv_reservedSMEM_offset_0_alias:
	.zero		0
	.zero		64


//--------------------- .nv.constant0._Z9VectorAddPfS_S_ffj --------------------------
	.section	.nv.constant0._Z9VectorAddPfS_S_ffj,"a",@progbits
	.sectionflags	@""
	.align	4
.nv.constant0._Z9VectorAddPfS_S_ffj:
	.zero		932


//--------------------- SYMBOLS --------------------------

	.type		.nv.reservedSmem.offset0,@object
	.size		.nv.reservedSmem.offset0,0x4
